	.headerflags	@"EF_CUDA_TEXMODE_UNIFIED EF_CUDA_64BIT_ADDRESS EF_CUDA_ACCELERATORS EF_CUDA_SM90 EF_CUDA_VIRTUAL_SM(EF_CUDA_SM90)"
	.elftype	@"ET_EXEC"


//--------------------- .nv.info                  --------------------------
	.section	.nv.info,"",@"SHT_CUDA_INFO"
	.align	4


	//----- nvinfo : EIATTR_REGCOUNT
	.align		4
        /*0000*/ 	.byte	0x04, 0x2f
        /*0002*/ 	.short	(.L_3 - .L_2)
	.align		4
.L_2:
        /*0004*/ 	.word	index@(triton_poi_fused__native_batch_norm_legit_no_training_convolution_relu_14)
        /*0008*/ 	.word	0x00000016


	//----- nvinfo : EIATTR_MIN_STACK_SIZE
	.align		4
.L_3:
        /*000c*/ 	.byte	0x04, 0x12
        /*000e*/ 	.short	(.L_5 - .L_4)
	.align		4
.L_4:
        /*0010*/ 	.word	index@(triton_poi_fused__native_batch_norm_legit_no_training_convolution_relu_14)
        /*0014*/ 	.word	0x00000000


	//----- nvinfo : EIATTR_FRAME_SIZE
	.align		4
.L_5:
        /*0018*/ 	.byte	0x04, 0x11
        /*001a*/ 	.short	(.L_7 - .L_6)
	.align		4
.L_6:
        /*001c*/ 	.word	index@(triton_poi_fused__native_batch_norm_legit_no_training_convolution_relu_14)
        /*0020*/ 	.word	0x00000000


	//----- nvinfo : EIATTR_MIN_STACK_SIZE
	.align		4
.L_7:
        /*0024*/ 	.byte	0x04, 0x12
        /*0026*/ 	.short	(.L_9 - .L_8)
	.align		4
.L_8:
        /*0028*/ 	.word	index@(triton_poi_fused__native_batch_norm_legit_no_training_convolution_relu_14)
        /*002c*/ 	.word	0x00000000
.L_9:


//--------------------- .nv.info.triton_poi_fused__native_batch_norm_legit_no_training_convolution_relu_14 --------------------------
	.section	.nv.info.triton_poi_fused__native_batch_norm_legit_no_training_convolution_relu_14,"",@"SHT_CUDA_INFO"
	.sectionflags	@""
	.align	4


	//----- nvinfo : EIATTR_CUDA_API_VERSION
	.align		4
        /*0000*/ 	.byte	0x04, 0x37
        /*0002*/ 	.short	(.L_11 - .L_10)
.L_10:
        /*0004*/ 	.word	0x0000007c


	//----- nvinfo : EIATTR_KPARAM_INFO
	.align		4
.L_11:
        /*0008*/ 	.byte	0x04, 0x17
        /*000a*/ 	.short	(.L_13 - .L_12)
.L_12:
        /*000c*/ 	.word	0x00000000
        /*0010*/ 	.short	0x0007
        /*0012*/ 	.short	0x0038
        /*0014*/ 	.byte	0x00, 0xf0, 0x11, 0x00


	//----- nvinfo : EIATTR_KPARAM_INFO
	.align		4
.L_13:
        /*0018*/ 	.byte	0x04, 0x17
        /*001a*/ 	.short	(.L_15 - .L_14)
.L_14:
        /*001c*/ 	.word	0x00000000
        /*0020*/ 	.short	0x0006
        /*0022*/ 	.short	0x0030
        /*0024*/ 	.byte	0x00, 0xf4, 0x21, 0x00


	//----- nvinfo : EIATTR_KPARAM_INFO
	.align		4
.L_15:
        /*0028*/ 	.byte	0x04, 0x17
        /*002a*/ 	.short	(.L_17 - .L_16)
.L_16:
        /*002c*/ 	.word	0x00000000
        /*0030*/ 	.short	0x0005
        /*0032*/ 	.short	0x0028
        /*0034*/ 	.byte	0x00, 0xf4, 0x21, 0x00


	//----- nvinfo : EIATTR_KPARAM_INFO
	.align		4
.L_17:
        /*0038*/ 	.byte	0x04, 0x17
        /*003a*/ 	.short	(.L_19 - .L_18)
.L_18:
        /*003c*/ 	.word	0x00000000
        /*0040*/ 	.short	0x0004
        /*0042*/ 	.short	0x0020
        /*0044*/ 	.byte	0x00, 0xf4, 0x21, 0x00


	//----- nvinfo : EIATTR_KPARAM_INFO
	.align		4
.L_19:
        /*0048*/ 	.byte	0x04, 0x17
        /*004a*/ 	.short	(.L_21 - .L_20)
.L_20:
        /*004c*/ 	.word	0x00000000
        /*0050*/ 	.short	0x0003
        /*0052*/ 	.short	0x0018
        /*0054*/ 	.byte	0x00, 0xf4, 0x21, 0x00


	//----- nvinfo : EIATTR_KPARAM_INFO
	.align		4
.L_21:
        /*0058*/ 	.byte	0x04, 0x17
        /*005a*/ 	.short	(.L_23 - .L_22)
.L_22:
        /*005c*/ 	.word	0x00000000
        /*0060*/ 	.short	0x0002
        /*0062*/ 	.short	0x0010
        /*0064*/ 	.byte	0x00, 0xf4, 0x21, 0x00


	//----- nvinfo : EIATTR_KPARAM_INFO
	.align		4
.L_23:
        /*0068*/ 	.byte	0x04, 0x17
        /*006a*/ 	.short	(.L_25 - .L_24)
.L_24:
        /*006c*/ 	.word	0x00000000
        /*0070*/ 	.short	0x0001
        /*0072*/ 	.short	0x0008
        /*0074*/ 	.byte	0x00, 0xf4, 0x21, 0x00


	//----- nvinfo : EIATTR_KPARAM_INFO
	.align		4
.L_25:
        /*0078*/ 	.byte	0x04, 0x17
        /*007a*/ 	.short	(.L_27 - .L_26)
.L_26:
        /*007c*/ 	.word	0x00000000
        /*0080*/ 	.short	0x0000
        /*0082*/ 	.short	0x0000
        /*0084*/ 	.byte	0x00, 0xf4, 0x21, 0x00


	//----- nvinfo : EIATTR_SPARSE_MMA_MASK
	.align		4
.L_27:
        /*0088*/ 	.byte	0x03, 0x50
        /*008a*/ 	.short	0x0000


	//----- nvinfo : EIATTR_MAXREG_COUNT
	.align		4
        /*008c*/ 	.byte	0x03, 0x1b
        /*008e*/ 	.short	0x00ff


	//----- nvinfo : EIATTR_EXIT_INSTR_OFFSETS
	.align		4
        /*0090*/ 	.byte	0x04, 0x1c
        /*0092*/ 	.short	(.L_29 - .L_28)


	//   ....[0]....
.L_28:
        /*0094*/ 	.word	0x000003c0


	//----- nvinfo : EIATTR_REQNTID
	.align		4
.L_29:
        /*0098*/ 	.byte	0x04, 0x10
        /*009a*/ 	.short	(.L_31 - .L_30)
.L_30:
        /*009c*/ 	.word	0x00000080
        /*00a0*/ 	.word	0x00000001
        /*00a4*/ 	.word	0x00000001


	//----- nvinfo : EIATTR_CBANK_PARAM_SIZE
	.align		4
.L_31:
        /*00a8*/ 	.byte	0x03, 0x19
        /*00aa*/ 	.short	0x003c


	//----- nvinfo : EIATTR_PARAM_CBANK
	.align		4
        /*00ac*/ 	.byte	0x04, 0x0a
        /*00ae*/ 	.short	(.L_33 - .L_32)
	.align		4
.L_32:
        /*00b0*/ 	.word	index@(.nv.constant0.triton_poi_fused__native_batch_norm_legit_no_training_convolution_relu_14)
        /*00b4*/ 	.short	0x0210
        /*00b6*/ 	.short	0x003c


	//----- nvinfo : EIATTR_SW_WAR
	.align		4
.L_33:
        /*00b8*/ 	.byte	0x04, 0x36
        /*00ba*/ 	.short	(.L_35 - .L_34)
.L_34:
        /*00bc*/ 	.word	0x00000008
.L_35:


//--------------------- .nv.callgraph             --------------------------
	.section	.nv.callgraph,"",@"SHT_CUDA_CALLGRAPH"
	.align	4
	.sectionentsize	8
	.align		4
        /*0000*/ 	.word	0x00000000
	.align		4
        /*0004*/ 	.word	0xffffffff
	.align		4
        /*0008*/ 	.word	0x00000000
	.align		4
        /*000c*/ 	.word	0xfffffffe
	.align		4
        /*0010*/ 	.word	0x00000000
	.align		4
        /*0014*/ 	.word	0xfffffffd
	.align		4
        /*0018*/ 	.word	0x00000000
	.align		4
        /*001c*/ 	.word	0xfffffffc


//--------------------- .nv.constant4             --------------------------
	.section	.nv.constant4,"a",@progbits
	.align	8
	.align		8
.nv.constant4:
        /*0000*/ 	.dword	_$_str
	.align		8
        /*0008*/ 	.dword	_$_str_$_2


//--------------------- .text.triton_poi_fused__native_batch_norm_legit_no_training_convolution_relu_14 --------------------------
	.section	.text.triton_poi_fused__native_batch_norm_legit_no_training_convolution_relu_14,"ax",@progbits
	.align	128
        .global         triton_poi_fused__native_batch_norm_legit_no_training_convolution_relu_14
        .type           triton_poi_fused__native_batch_norm_legit_no_training_convolution_relu_14,@function
        .size           triton_poi_fused__native_batch_norm_legit_no_training_convolution_relu_14,(.L_x_1 - triton_poi_fused__native_batch_norm_legit_no_training_convolution_relu_14)
        .other          triton_poi_fused__native_batch_norm_legit_no_training_convolution_relu_14,@"STO_CUDA_ENTRY STV_DEFAULT"
triton_poi_fused__native_batch_norm_legit_no_training_convolution_relu_14:
.text.triton_poi_fused__native_batch_norm_legit_no_training_convolution_relu_14:
[----:B------:R-:W-:Y:S01]  /*0000*/  LDC R1, c[0x0][0x28] ;  /* 0x00000a00ff017b82 */ /* 0x000fe20000000800 */
[----:B------:R-:W1:Y:S07]  /*0010*/  S2R R0, SR_TID.X ;  /* 0x0000000000007919 */ /* 0x000e6e0000002100 */
[----:B------:R-:W2:Y:S01]  /*0020*/  LDC.64 R14, c[0x0][0x228] ;  /* 0x00008a00ff0e7b82 */ /* 0x000ea20000000a00 */
[----:B------:R-:W-:Y:S01]  /*0030*/  ULDC.64 UR4, c[0x0][0x208] ;  /* 0x0000820000047ab9 */ /* 0x000fe20000000a00 */
[----:B------:R-:W3:Y:S06]  /*0040*/  S2R R5, SR_CTAID.X ;  /* 0x0000000000057919 */ /* 0x000eec0000002500 */
[----:B------:R-:W4:Y:S08]  /*0050*/  LDC.64 R10, c[0x0][0x218] ;  /* 0x00008600ff0a7b82 */ /* 0x000f300000000a00 */
[----:B------:R-:W5:Y:S08]  /*0060*/  LDC.64 R12, c[0x0][0x220] ;  /* 0x00008800ff0c7b82 */ /* 0x000f700000000a00 */
[----:B------:R-:W4:Y:S01]  /*0070*/  LDC.64 R16, c[0x0][0x230] ;  /* 0x00008c00ff107b82 */ /* 0x000f220000000a00 */
[----:B-1----:R-:W-:-:S02]  /*0080*/  SHF.L.U32 R0, R0, 0x1, RZ ;  /* 0x0000000100007819 */ /* 0x002fc400000006ff */
[----:B---3--:R-:W-:Y:S02]  /*0090*/  SHF.R.S32.HI R3, RZ, 0x17, R5 ;  /* 0x00000017ff037819 */ /* 0x008fe40000011405 */
[----:B------:R-:W-:Y:S02]  /*00a0*/  LOP3.LUT R0, R0, 0xfe, RZ, 0xc0, !PT ;  /* 0x000000fe00007812 */ /* 0x000fe400078ec0ff */
[----:B------:R-:W-:Y:S02]  /*00b0*/  SGXT R3, R3, 0x1 ;  /* 0x000000010303781a */ /* 0x000fe40000000200 */
[----:B------:R-:W-:Y:S02]  /*00c0*/  LEA R0, R5, R0, 0x8 ;  /* 0x0000000005007211 */ /* 0x000fe400078e40ff */
[----:B------:R-:W1:Y:S02]  /*00d0*/  LDC.64 R4, c[0x0][0x238] ;  /* 0x00008e00ff047b82 */ /* 0x000e640000000a00 */
[----:B------:R-:W-:-:S04]  /*00e0*/  LEA.HI R3, R3, R0, RZ, 0x6 ;  /* 0x0000000003037211 */ /* 0x000fc800078f30ff */
[--C-:B------:R-:W-:Y:S02]  /*00f0*/  SHF.R.S32.HI R2, RZ, 0x6, R3.reuse ;  /* 0x00000006ff027819 */ /* 0x100fe40000011403 */
[----:B------:R-:W-:-:S04]  /*0100*/  SHF.R.S32.HI R3, RZ, 0x1f, R3 ;  /* 0x0000001fff037819 */ /* 0x000fc80000011403 */
[----:B------:R-:W-:-:S04]  /*0110*/  LEA.HI R3, R3, R2, RZ, 0x8 ;  /* 0x0000000203037211 */ /* 0x000fc800078f40ff */
[----:B------:R-:W-:-:S04]  /*0120*/  LOP3.LUT R3, R3, 0xffffff00, RZ, 0xc0, !PT ;  /* 0xffffff0003037812 */ /* 0x000fc800078ec0ff */
[----:B------:R-:W-:Y:S02]  /*0130*/  IADD3 R19, R2, -R3, RZ ;  /* 0x8000000302137210 */ /* 0x000fe40007ffe0ff */
[----:B------:R-:W3:Y:S03]  /*0140*/  LDC.64 R2, c[0x0][0x210] ;  /* 0x00008400ff027b82 */ /* 0x000ee60000000a00 */
[----:B--2---:R-:W-:-:S05]  /*0150*/  IMAD.WIDE R14, R19, 0x4, R14 ;  /* 0x00000004130e7825 */ /* 0x004fca00078e020e */
[----:B------:R2:W2:Y:S01]  /*0160*/  LDG.E.EL R18, desc[UR4][R14.64] ;  /* 0x000000040e127981 */ /* 0x0004a2000c2e1900 */
[----:B----4-:R-:W-:-:S04]  /*0170*/  IMAD.WIDE R10, R19, 0x4, R10 ;  /* 0x00000004130a7825 */ /* 0x010fc800078e020a */
[----:B-----5:R-:W-:Y:S01]  /*0180*/  IMAD.WIDE R12, R19, 0x4, R12 ;  /* 0x00000004130c7825 */ /* 0x020fe200078e020c */
[----:B------:R4:W5:Y:S04]  /*0190*/  LDG.E.EL R8, desc[UR4][R10.64] ;  /* 0x000000040a087981 */ /* 0x000968000c2e1900 */
[----:B------:R-:W5:Y:S01]  /*01a0*/  LDG.E.EL R9, desc[UR4][R12.64] ;  /* 0x000000040c097981 */ /* 0x000f62000c2e1900 */
[----:B---3--:R-:W-:-:S05]  /*01b0*/  IMAD.WIDE R2, R0, 0x4, R2 ;  /* 0x0000000400027825 */ /* 0x008fca00078e0202 */
[----:B------:R-:W5:Y:S01]  /*01c0*/  LDG.E.64 R6, desc[UR4][R2.64] ;  /* 0x0000000402067981 */ /* 0x000f62000c1e1b00 */
[----:B0-2---:R-:W-:-:S04]  /*01d0*/  IMAD.WIDE R14, R19, 0x4, R16 ;  /* 0x00000004130e7825 */ /* 0x005fc800078e0210 */
[----:B-1----:R-:W-:Y:S02]  /*01e0*/  IMAD.WIDE R16, R19, 0x4, R4 ;  /* 0x0000000413107825 */ /* 0x002fe400078e0204 */
[----:B------:R-:W2:Y:S01]  /*01f0*/  LDG.E.EL R14, desc[UR4][R14.64] ;  /* 0x000000040e0e7981 */ /* 0x000ea2000c2e1900 */
[----:B----4-:R-:W-:Y:S01]  /*0200*/  HFMA2.MMA R10, -RZ, RZ, 1.625, 0 ;  /* 0x3e800000ff0a7435 */ /* 0x010fe200000001ff */
[----:B------:R-:W0:Y:S02]  /*0210*/  LDC.64 R4, c[0x0][0x240] ;  /* 0x00009000ff047b82 */ /* 0x000e240000000a00 */
[----:B------:R-:W2:Y:S01]  /*0220*/  LDG.E.EL R17, desc[UR4][R16.64] ;  /* 0x0000000410117981 */ /* 0x000ea2000c2e1900 */
[----:B0-----:R-:W-:-:S04]  /*0230*/  IMAD.WIDE R4, R0, 0x4, R4 ;  /* 0x0000000400047825 */ /* 0x001fc800078e0204 */
[----:B------:R-:W-:-:S04]  /*0240*/  FADD R18, R18, 9.9999997473787516356e-06 ;  /* 0x3727c5ac12127421 */ /* 0x000fc80000000000 */
[----:B------:R-:W0:Y:S02]  /*0250*/  MUFU.SQRT R19, R18 ;  /* 0x0000001200137308 */ /* 0x000e240000002000 */
[C---:B0-----:R-:W-:Y:S02]  /*0260*/  FSETP.GT.AND P0, PT, R19.reuse, 8.50705917302346158658e+37, PT ;  /* 0x7e8000001300780b */ /* 0x041fe40003f04000 */
[----:B------:R-:W-:-:S11]  /*0270*/  FSETP.GEU.AND P1, PT, R19, 1.175494350822287508e-38, PT ;  /* 0x008000001300780b */ /* 0x000fd60003f2e000 */
[----:B------:R-:W-:-:S04]  /*0280*/  @P0 FMUL R19, R19, 0.25 ;  /* 0x3e80000013130820 */ /* 0x000fc80000400000 */
[----:B------:R-:W-:-:S06]  /*0290*/  @!P1 FMUL R19, R19, 16777216 ;  /* 0x4b80000013139820 */ /* 0x000fcc0000400000 */
[----:B------:R-:W0:Y:S01]  /*02a0*/  MUFU.RCP R19, R19 ;  /* 0x0000001300137308 */ /* 0x000e220000001000 */
[----:B------:R-:W-:Y:S01]  /*02b0*/  FSEL R10, R10, 1, P0 ;  /* 0x3f8000000a0a7808 */ /* 0x000fe20000000000 */
[--C-:B-----5:R-:W-:Y:S01]  /*02c0*/  FADD R6, R6, R8.reuse ;  /* 0x0000000806067221 */ /* 0x120fe20000000000 */
[----:B------:R-:W-:-:S03]  /*02d0*/  FADD R7, R7, R8 ;  /* 0x0000000807077221 */ /* 0x000fc60000000000 */
[----:B------:R-:W-:Y:S01]  /*02e0*/  @!P1 FMUL R10, R10, 16777216 ;  /* 0x4b8000000a0a9820 */ /* 0x000fe20000400000 */
[C---:B------:R-:W-:Y:S01]  /*02f0*/  FADD R8, -R9.reuse, R6 ;  /* 0x0000000609087221 */ /* 0x040fe20000000100 */
[----:B------:R-:W-:Y:S02]  /*0300*/  FADD R9, -R9, R7 ;  /* 0x0000000709097221 */ /* 0x000fe40000000100 */
[----:B0-----:R-:W-:-:S04]  /*0310*/  FMUL R10, R19, R10 ;  /* 0x0000000a130a7220 */ /* 0x001fc80000400000 */
[-C--:B------:R-:W-:Y:S01]  /*0320*/  FMUL R8, R8, R10.reuse ;  /* 0x0000000a08087220 */ /* 0x080fe20000400000 */
[----:B------:R-:W-:-:S03]  /*0330*/  FMUL R10, R9, R10 ;  /* 0x0000000a090a7220 */ /* 0x000fc60000400000 */
[C-C-:B--2---:R-:W-:Y:S01]  /*0340*/  FFMA R8, R14.reuse, R8, R17.reuse ;  /* 0x000000080e087223 */ /* 0x144fe20000000011 */
[----:B------:R-:W-:-:S04]  /*0350*/  FFMA R10, R14, R10, R17 ;  /* 0x0000000a0e0a7223 */ /* 0x000fc80000000011 */
[----:B------:R-:W-:Y:S02]  /*0360*/  FSETP.GEU.AND P0, PT, R8, RZ, PT ;  /* 0x000000ff0800720b */ /* 0x000fe40003f0e000 */
[----:B------:R-:W-:Y:S02]  /*0370*/  FSETP.GEU.AND P1, PT, R10, RZ, PT ;  /* 0x000000ff0a00720b */ /* 0x000fe40003f2e000 */
[----:B------:R-:W-:Y:S02]  /*0380*/  FSEL R8, R8, RZ, P0 ;  /* 0x000000ff08087208 */ /* 0x000fe40000000000 */
[----:B------:R-:W-:Y:S01]  /*0390*/  FSEL R9, R10, RZ, P1 ;  /* 0x000000ff0a097208 */ /* 0x000fe20000800000 */
[----:B------:R-:W-:Y:S04]  /*03a0*/  STG.E.64 desc[UR4][R2.64], R6 ;  /* 0x0000000602007986 */ /* 0x000fe8000c101b04 */
[----:B------:R-:W-:Y:S01]  /*03b0*/  STG.E.64 desc[UR4][R4.64], R8 ;  /* 0x0000000804007986 */ /* 0x000fe2000c101b04 */
[----:B------:R-:W-:Y:S05]  /*03c0*/  EXIT ;  /* 0x000000000000794d */ /* 0x000fea0003800000 */
.L_x_0:
[----:B------:R-:W-:-:S00]  /*03d0*/  BRA `(.L_x_0) ;  /* 0xfffffffc00fc7947 */ /* 0x000fc0000383ffff */
[----:B------:R-:W-:-:S00]  /*03e0*/  NOP ;  /* 0x0000000000007918 */ /* 0x000fc00000000000 */
        /* <DEDUP_REMOVED lines=9> */
.L_x_1:


//--------------------- .nv.global.init           --------------------------
	.section	.nv.global.init,"aw",@progbits
.nv.global.init:
	.type		_$_str,@object
	.size		_$_str,(_$_str_$_2 - _$_str)
_$_str:
        /*0000*/ 	.byte	0x5f, 0x5f, 0x43, 0x55, 0x44, 0x41, 0x5f, 0x46, 0x54, 0x5a, 0x00
	.type		_$_str_$_2,@object
	.size		_$_str_$_2,(.L_1 - _$_str_$_2)
_$_str_$_2:
        /*000b*/ 	.byte	0x5f, 0x5f, 0x43, 0x55, 0x44, 0x41, 0x5f, 0x50, 0x52, 0x45, 0x43, 0x5f, 0x53, 0x51, 0x52, 0x54
        /*001b*/ 	.byte	0x00
.L_1:


//--------------------- .nv.constant0.triton_poi_fused__native_batch_norm_legit_no_training_convolution_relu_14 --------------------------
	.section	.nv.constant0.triton_poi_fused__native_batch_norm_legit_no_training_convolution_relu_14,"a",@progbits
	.sectionflags	@""
	.align	4
.nv.constant0.triton_poi_fused__native_batch_norm_legit_no_training_convolution_relu_14:
	.zero		588
